//
// Generated by NVIDIA NVVM Compiler
//
// Compiler Build ID: CL-36424714
// Cuda compilation tools, release 13.0, V13.0.88
// Based on NVVM 20.0.0
//

.version 9.0
.target sm_100
.address_size 64

	// .globl	_Z17vector_add_kernelPiS_S_i

.visible .entry _Z17vector_add_kernelPiS_S_i(
	.param .u64 .ptr .align 1 _Z17vector_add_kernelPiS_S_i_param_0,
	.param .u64 .ptr .align 1 _Z17vector_add_kernelPiS_S_i_param_1,
	.param .u64 .ptr .align 1 _Z17vector_add_kernelPiS_S_i_param_2,
	.param .u32 _Z17vector_add_kernelPiS_S_i_param_3
)
{
	.reg .pred 	%p<2>;
	.reg .b32 	%r<9>;
	.reg .b64 	%rd<11>;

	ld.param.u64 	%rd1, [_Z17vector_add_kernelPiS_S_i_param_0];
	ld.param.u64 	%rd2, [_Z17vector_add_kernelPiS_S_i_param_1];
	ld.param.u64 	%rd3, [_Z17vector_add_kernelPiS_S_i_param_2];
	ld.param.u32 	%r2, [_Z17vector_add_kernelPiS_S_i_param_3];
	mov.u32 	%r3, %tid.x;
	mov.u32 	%r4, %ctaid.x;
	mov.u32 	%r5, %ntid.x;
	mad.lo.s32 	%r1, %r4, %r5, %r3;
	setp.ge.s32 	%p1, %r1, %r2;
	@%p1 bra 	$L__BB0_2;
	cvta.to.global.u64 	%rd4, %rd1;
	cvta.to.global.u64 	%rd5, %rd2;
	cvta.to.global.u64 	%rd6, %rd3;
	mul.wide.s32 	%rd7, %r1, 4;
	add.s64 	%rd8, %rd4, %rd7;
	ld.global.u32 	%r6, [%rd8];
	add.s64 	%rd9, %rd5, %rd7;
	ld.global.u32 	%r7, [%rd9];
	add.s32 	%r8, %r7, %r6;
	add.s64 	%rd10, %rd6, %rd7;
	st.global.u32 	[%rd10], %r8;
$L__BB0_2:
	ret;

}


// ===== COMPILED SASS (sm_100) =====

	.target	sm_100

	.elftype	@"ET_EXEC"


//--------------------- .note.nv.tkinfo           --------------------------
	.section	.note.nv.tkinfo,"",@"SHT_NOTE"
	.sectionflags	@"SHF_NOTE_NV_TKINFO"
	.tkinfo
        /*0018*/ 	.word	0x00000002
        /*0030*/ 	.string	""
        /*0030*/ 	.string	"ptxas"
        /*0030*/ 	.string	"Cuda compilation tools, release 13.0, V13.0.88"
        /*0030*/ 	.string	"Build cuda_13.0.r13.0/compiler.36424714_0"
        /*0030*/ 	.string	"-arch sm_100 -m 64 "



//--------------------- .note.nv.cuinfo           --------------------------
	.section	.note.nv.cuinfo,"",@"SHT_NOTE"
	.sectionflags	@"SHF_NOTE_NV_CUINFO"
        /*0018*/ 	.short	0x0002
        /*001a*/ 	.short	0x0064
        /*001c*/ 	.short	0x0082
	.zero		2


//--------------------- .nv.info                  --------------------------
	.section	.nv.info,"",@"SHT_CUDA_INFO"
	.align	4


	//----- nvinfo : EIATTR_REGCOUNT
	.align		4
        /*0000*/ 	.byte	0x04, 0x2f
        /*0002*/ 	.short	(.L_1 - .L_0)
	.align		4
.L_0:
        /*0004*/ 	.word	index@(_Z17vector_add_kernelPiS_S_i)
        /*0008*/ 	.word	0x0000000c


	//----- nvinfo : EIATTR_FRAME_SIZE
	.align		4
.L_1:
        /*000c*/ 	.byte	0x04, 0x11
        /*000e*/ 	.short	(.L_3 - .L_2)
	.align		4
.L_2:
        /*0010*/ 	.word	index@(_Z17vector_add_kernelPiS_S_i)
        /*0014*/ 	.word	0x00000000


	//----- nvinfo : EIATTR_MIN_STACK_SIZE
	.align		4
.L_3:
        /*0018*/ 	.byte	0x04, 0x12
        /*001a*/ 	.short	(.L_5 - .L_4)
	.align		4
.L_4:
        /*001c*/ 	.word	index@(_Z17vector_add_kernelPiS_S_i)
        /*0020*/ 	.word	0x00000000
.L_5:


//--------------------- .nv.compat                --------------------------
	.section	.nv.compat,"",@"SHT_CUDA_COMPAT_INFO"
	.align	4
        /*0000*/ 	.byte	0x02, 0x09, 0x00, 0x00, 0x02, 0x02, 0x01, 0x00, 0x02, 0x05, 0x05, 0x00, 0x03, 0x07, 0x01, 0x01
        /*0010*/ 	.byte	0x02, 0x03, 0x00, 0x00, 0x02, 0x06, 0x01, 0x00, 0x04, 0x0b, 0x08, 0x00, 0x09, 0x00, 0x00, 0x00
        /*0020*/ 	.byte	0x00, 0x00, 0x00, 0x00


//--------------------- .nv.info._Z17vector_add_kernelPiS_S_i --------------------------
	.section	.nv.info._Z17vector_add_kernelPiS_S_i,"",@"SHT_CUDA_INFO"
	.sectionflags	@""
	.align	4


	//----- nvinfo : EIATTR_CUDA_API_VERSION
	.align		4
        /*0000*/ 	.byte	0x04, 0x37
        /*0002*/ 	.short	(.L_7 - .L_6)
.L_6:
        /*0004*/ 	.word	0x00000082


	//----- nvinfo : EIATTR_KPARAM_INFO
	.align		4
.L_7:
        /*0008*/ 	.byte	0x04, 0x17
        /*000a*/ 	.short	(.L_9 - .L_8)
.L_8:
        /*000c*/ 	.word	0x00000000
        /*0010*/ 	.short	0x0003
        /*0012*/ 	.short	0x0018
        /*0014*/ 	.byte	0x00, 0xf0, 0x11, 0x00


	//----- nvinfo : EIATTR_KPARAM_INFO
	.align		4
.L_9:
        /*0018*/ 	.byte	0x04, 0x17
        /*001a*/ 	.short	(.L_11 - .L_10)
.L_10:
        /*001c*/ 	.word	0x00000000
        /*0020*/ 	.short	0x0002
        /*0022*/ 	.short	0x0010
        /*0024*/ 	.byte	0x00, 0xf5, 0x21, 0x00


	//----- nvinfo : EIATTR_KPARAM_INFO
	.align		4
.L_11:
        /*0028*/ 	.byte	0x04, 0x17
        /*002a*/ 	.short	(.L_13 - .L_12)
.L_12:
        /*002c*/ 	.word	0x00000000
        /*0030*/ 	.short	0x0001
        /*0032*/ 	.short	0x0008
        /*0034*/ 	.byte	0x00, 0xf5, 0x21, 0x00


	//----- nvinfo : EIATTR_KPARAM_INFO
	.align		4
.L_13:
        /*0038*/ 	.byte	0x04, 0x17
        /*003a*/ 	.short	(.L_15 - .L_14)
.L_14:
        /*003c*/ 	.word	0x00000000
        /*0040*/ 	.short	0x0000
        /*0042*/ 	.short	0x0000
        /*0044*/ 	.byte	0x00, 0xf5, 0x21, 0x00


	//----- nvinfo : EIATTR_SPARSE_MMA_MASK
	.align		4
.L_15:
        /*0048*/ 	.byte	0x03, 0x50
        /*004a*/ 	.short	0x0000


	//----- nvinfo : EIATTR_MAXREG_COUNT
	.align		4
        /*004c*/ 	.byte	0x03, 0x1b
        /*004e*/ 	.short	0x00ff


	//----- nvinfo : EIATTR_MERCURY_ISA_VERSION
	.align		4
        /*0050*/ 	.byte	0x03, 0x5f
        /*0052*/ 	.short	0x0101


	//----- nvinfo : EIATTR_VRC_CTA_INIT_COUNT
	.align		4
        /*0054*/ 	.byte	0x02, 0x4a
	.zero		1
	.zero		1


	//----- nvinfo : EIATTR_EXIT_INSTR_OFFSETS
	.align		4
        /*0058*/ 	.byte	0x04, 0x1c
        /*005a*/ 	.short	(.L_17 - .L_16)


	//   ....[0]....
.L_16:
        /*005c*/ 	.word	0x00000070


	//   ....[1]....
        /*0060*/ 	.word	0x00000130


	//----- nvinfo : EIATTR_CBANK_PARAM_SIZE
	.align		4
.L_17:
        /*0064*/ 	.byte	0x03, 0x19
        /*0066*/ 	.short	0x001c


	//----- nvinfo : EIATTR_PARAM_CBANK
	.align		4
        /*0068*/ 	.byte	0x04, 0x0a
        /*006a*/ 	.short	(.L_19 - .L_18)
	.align		4
.L_18:
        /*006c*/ 	.word	index@(.nv.constant0._Z17vector_add_kernelPiS_S_i)
        /*0070*/ 	.short	0x0380
        /*0072*/ 	.short	0x001c


	//----- nvinfo : EIATTR_SW_WAR
	.align		4
.L_19:
        /*0074*/ 	.byte	0x04, 0x36
        /*0076*/ 	.short	(.L_21 - .L_20)
.L_20:
        /*0078*/ 	.word	0x00000008
.L_21:


//--------------------- .nv.callgraph             --------------------------
	.section	.nv.callgraph,"",@"SHT_CUDA_CALLGRAPH"
	.align	4
	.sectionentsize	8
	.align		4
        /*0000*/ 	.word	0x00000000
	.align		4
        /*0004*/ 	.word	0xffffffff
	.align		4
        /*0008*/ 	.word	0x00000000
	.align		4
        /*000c*/ 	.word	0xfffffffe
	.align		4
        /*0010*/ 	.word	0x00000000
	.align		4
        /*0014*/ 	.word	0xfffffffd
	.align		4
        /*0018*/ 	.word	0x00000000
	.align		4
        /*001c*/ 	.word	0xfffffffc


//--------------------- .text._Z17vector_add_kernelPiS_S_i --------------------------
	.section	.text._Z17vector_add_kernelPiS_S_i,"ax",@progbits
	.align	128
        .global         _Z17vector_add_kernelPiS_S_i
        .type           _Z17vector_add_kernelPiS_S_i,@function
        .size           _Z17vector_add_kernelPiS_S_i,(.L_x_1 - _Z17vector_add_kernelPiS_S_i)
        .other          _Z17vector_add_kernelPiS_S_i,@"STO_CUDA_ENTRY STV_DEFAULT"
_Z17vector_add_kernelPiS_S_i:
.text._Z17vector_add_kernelPiS_S_i:
[----:B------:R-:W-:Y:S01]  /*0000*/  LDC R1, c[0x0][0x37c] ;  /* 0x0000df00ff017b82 */ /* 0x000fe20000000800 */
[----:B------:R-:W0:Y:S07]  /*0010*/  S2R R9, SR_TID.X ;  /* 0x0000000000097919 */ /* 0x000e2e0000002100 */
[----:B------:R-:W0:Y:S01]  /*0020*/  S2UR UR4, SR_CTAID.X ;  /* 0x00000000000479c3 */ /* 0x000e220000002500 */
[----:B------:R-:W1:Y:S07]  /*0030*/  LDCU UR5, c[0x0][0x398] ;  /* 0x00007300ff0577ac */ /* 0x000e6e0008000800 */
[----:B------:R-:W0:Y:S02]  /*0040*/  LDC R0, c[0x0][0x360] ;  /* 0x0000d800ff007b82 */ /* 0x000e240000000800 */
[----:B0-----:R-:W-:-:S05]  /*0050*/  IMAD R9, R0, UR4, R9 ;  /* 0x0000000400097c24 */ /* 0x001fca000f8e0209 */
[----:B-1----:R-:W-:-:S13]  /*0060*/  ISETP.GE.AND P0, PT, R9, UR5, PT ;  /* 0x0000000509007c0c */ /* 0x002fda000bf06270 */
[----:B------:R-:W-:Y:S05]  /*0070*/  @P0 EXIT ;  /* 0x000000000000094d */ /* 0x000fea0003800000 */
[----:B------:R-:W0:Y:S01]  /*0080*/  LDC.64 R2, c[0x0][0x380] ;  /* 0x0000e000ff027b82 */ /* 0x000e220000000a00 */
[----:B------:R-:W1:Y:S07]  /*0090*/  LDCU.64 UR4, c[0x0][0x358] ;  /* 0x00006b00ff0477ac */ /* 0x000e6e0008000a00 */
[----:B------:R-:W2:Y:S08]  /*00a0*/  LDC.64 R4, c[0x0][0x388] ;  /* 0x0000e200ff047b82 */ /* 0x000eb00000000a00 */
[----:B------:R-:W3:Y:S01]  /*00b0*/  LDC.64 R6, c[0x0][0x390] ;  /* 0x0000e400ff067b82 */ /* 0x000ee20000000a00 */
[----:B0-----:R-:W-:-:S06]  /*00c0*/  IMAD.WIDE R2, R9, 0x4, R2 ;  /* 0x0000000409027825 */ /* 0x001fcc00078e0202 */
[----:B-1----:R-:W4:Y:S01]  /*00d0*/  LDG.E R2, desc[UR4][R2.64] ;  /* 0x0000000402027981 */ /* 0x002f22000c1e1900 */
[----:B--2---:R-:W-:-:S06]  /*00e0*/  IMAD.WIDE R4, R9, 0x4, R4 ;  /* 0x0000000409047825 */ /* 0x004fcc00078e0204 */
[----:B------:R-:W4:Y:S01]  /*00f0*/  LDG.E R5, desc[UR4][R4.64] ;  /* 0x0000000404057981 */ /* 0x000f22000c1e1900 */
[----:B---3--:R-:W-:Y:S01]  /*0100*/  IMAD.WIDE R6, R9, 0x4, R6 ;  /* 0x0000000409067825 */ /* 0x008fe200078e0206 */
[----:B----4-:R-:W-:-:S05]  /*0110*/  IADD3 R9, PT, PT, R2, R5, RZ ;  /* 0x0000000502097210 */ /* 0x010fca0007ffe0ff */
[----:B------:R-:W-:Y:S01]  /*0120*/  STG.E desc[UR4][R6.64], R9 ;  /* 0x0000000906007986 */ /* 0x000fe2000c101904 */
[----:B------:R-:W-:Y:S05]  /*0130*/  EXIT ;  /* 0x000000000000794d */ /* 0x000fea0003800000 */
.L_x_0:
[----:B------:R-:W-:-:S00]  /*0140*/  BRA `(.L_x_0) ;  /* 0xfffffffc00fc7947 */ /* 0x000fc0000383ffff */
[----:B------:R-:W-:-:S00]  /*0150*/  NOP ;  /* 0x0000000000007918 */ /* 0x000fc00000000000 */
        /* <DEDUP_REMOVED lines=10> */
.L_x_1:


//--------------------- .nv.shared.reserved.0     --------------------------
	.section	.nv.shared.reserved.0,"aw",@nobits
	.weak		__nv_reservedSMEM_offset_0_alias
	.size		__nv_reservedSMEM_offset_0_alias, 0, 64
	.other		__nv_reservedSMEM_offset_0_alias,@"STO_CUDA_RESERVED_SHARED STV_DEFAULT"
__nv_reservedSMEM_offset_0_alias:
	.zero		0
	.zero		64


//--------------------- .nv.constant0._Z17vector_add_kernelPiS_S_i --------------------------
	.section	.nv.constant0._Z17vector_add_kernelPiS_S_i,"a",@progbits
	.sectionflags	@""
	.align	4
.nv.constant0._Z17vector_add_kernelPiS_S_i:
	.zero		924


//--------------------- SYMBOLS --------------------------

	.type		.nv.reservedSmem.offset0,@object
	.size		.nv.reservedSmem.offset0,0x4
